	.headerflags	@"EF_CUDA_TEXMODE_UNIFIED EF_CUDA_64BIT_ADDRESS EF_CUDA_ACCELERATORS EF_CUDA_SM90 EF_CUDA_VIRTUAL_SM(EF_CUDA_SM90)"
	.elftype	@"ET_EXEC"


//--------------------- .nv.info                  --------------------------
	.section	.nv.info,"",@"SHT_CUDA_INFO"
	.align	4


	//----- nvinfo : EIATTR_REGCOUNT
	.align		4
        /*0000*/ 	.byte	0x04, 0x2f
        /*0002*/ 	.short	(.L_1 - .L_0)
	.align		4
.L_0:
        /*0004*/ 	.word	index@(triton_poi_fused_avg_pool3d_1)
        /*0008*/ 	.word	0x0000001a


	//----- nvinfo : EIATTR_MIN_STACK_SIZE
	.align		4
.L_1:
        /*000c*/ 	.byte	0x04, 0x12
        /*000e*/ 	.short	(.L_3 - .L_2)
	.align		4
.L_2:
        /*0010*/ 	.word	index@(triton_poi_fused_avg_pool3d_1)
        /*0014*/ 	.word	0x00000000


	//----- nvinfo : EIATTR_FRAME_SIZE
	.align		4
.L_3:
        /*0018*/ 	.byte	0x04, 0x11
        /*001a*/ 	.short	(.L_5 - .L_4)
	.align		4
.L_4:
        /*001c*/ 	.word	index@(triton_poi_fused_avg_pool3d_1)
        /*0020*/ 	.word	0x00000000


	//----- nvinfo : EIATTR_MIN_STACK_SIZE
	.align		4
.L_5:
        /*0024*/ 	.byte	0x04, 0x12
        /*0026*/ 	.short	(.L_7 - .L_6)
	.align		4
.L_6:
        /*0028*/ 	.word	index@(triton_poi_fused_avg_pool3d_1)
        /*002c*/ 	.word	0x00000000
.L_7:


//--------------------- .nv.info.triton_poi_fused_avg_pool3d_1 --------------------------
	.section	.nv.info.triton_poi_fused_avg_pool3d_1,"",@"SHT_CUDA_INFO"
	.sectionflags	@""
	.align	4


	//----- nvinfo : EIATTR_CUDA_API_VERSION
	.align		4
        /*0000*/ 	.byte	0x04, 0x37
        /*0002*/ 	.short	(.L_9 - .L_8)
.L_8:
        /*0004*/ 	.word	0x0000007c


	//----- nvinfo : EIATTR_KPARAM_INFO
	.align		4
.L_9:
        /*0008*/ 	.byte	0x04, 0x17
        /*000a*/ 	.short	(.L_11 - .L_10)
.L_10:
        /*000c*/ 	.word	0x00000000
        /*0010*/ 	.short	0x0002
        /*0012*/ 	.short	0x0010
        /*0014*/ 	.byte	0x00, 0xf0, 0x11, 0x00


	//----- nvinfo : EIATTR_KPARAM_INFO
	.align		4
.L_11:
        /*0018*/ 	.byte	0x04, 0x17
        /*001a*/ 	.short	(.L_13 - .L_12)
.L_12:
        /*001c*/ 	.word	0x00000000
        /*0020*/ 	.short	0x0001
        /*0022*/ 	.short	0x0008
        /*0024*/ 	.byte	0x00, 0xf4, 0x21, 0x00


	//----- nvinfo : EIATTR_KPARAM_INFO
	.align		4
.L_13:
        /*0028*/ 	.byte	0x04, 0x17
        /*002a*/ 	.short	(.L_15 - .L_14)
.L_14:
        /*002c*/ 	.word	0x00000000
        /*0030*/ 	.short	0x0000
        /*0032*/ 	.short	0x0000
        /*0034*/ 	.byte	0x00, 0xf4, 0x21, 0x00


	//----- nvinfo : EIATTR_SPARSE_MMA_MASK
	.align		4
.L_15:
        /*0038*/ 	.byte	0x03, 0x50
        /*003a*/ 	.short	0x0000


	//----- nvinfo : EIATTR_MAXREG_COUNT
	.align		4
        /*003c*/ 	.byte	0x03, 0x1b
        /*003e*/ 	.short	0x00ff


	//----- nvinfo : EIATTR_EXIT_INSTR_OFFSETS
	.align		4
        /*0040*/ 	.byte	0x04, 0x1c
        /*0042*/ 	.short	(.L_17 - .L_16)


	//   ....[0]....
.L_16:
        /*0044*/ 	.word	0x000003c0


	//   ....[1]....
        /*0048*/ 	.word	0x000003f0


	//----- nvinfo : EIATTR_REQNTID
	.align		4
.L_17:
        /*004c*/ 	.byte	0x04, 0x10
        /*004e*/ 	.short	(.L_19 - .L_18)
.L_18:
        /*0050*/ 	.word	0x00000080
        /*0054*/ 	.word	0x00000001
        /*0058*/ 	.word	0x00000001


	//----- nvinfo : EIATTR_CBANK_PARAM_SIZE
	.align		4
.L_19:
        /*005c*/ 	.byte	0x03, 0x19
        /*005e*/ 	.short	0x0014


	//----- nvinfo : EIATTR_PARAM_CBANK
	.align		4
        /*0060*/ 	.byte	0x04, 0x0a
        /*0062*/ 	.short	(.L_21 - .L_20)
	.align		4
.L_20:
        /*0064*/ 	.word	index@(.nv.constant0.triton_poi_fused_avg_pool3d_1)
        /*0068*/ 	.short	0x0210
        /*006a*/ 	.short	0x0014


	//----- nvinfo : EIATTR_SW_WAR
	.align		4
.L_21:
        /*006c*/ 	.byte	0x04, 0x36
        /*006e*/ 	.short	(.L_23 - .L_22)
.L_22:
        /*0070*/ 	.word	0x00000008
.L_23:


//--------------------- .nv.callgraph             --------------------------
	.section	.nv.callgraph,"",@"SHT_CUDA_CALLGRAPH"
	.align	4
	.sectionentsize	8
	.align		4
        /*0000*/ 	.word	0x00000000
	.align		4
        /*0004*/ 	.word	0xffffffff
	.align		4
        /*0008*/ 	.word	0x00000000
	.align		4
        /*000c*/ 	.word	0xfffffffe
	.align		4
        /*0010*/ 	.word	0x00000000
	.align		4
        /*0014*/ 	.word	0xfffffffd
	.align		4
        /*0018*/ 	.word	0x00000000
	.align		4
        /*001c*/ 	.word	0xfffffffc


//--------------------- .text.triton_poi_fused_avg_pool3d_1 --------------------------
	.section	.text.triton_poi_fused_avg_pool3d_1,"ax",@progbits
	.align	128
        .global         triton_poi_fused_avg_pool3d_1
        .type           triton_poi_fused_avg_pool3d_1,@function
        .size           triton_poi_fused_avg_pool3d_1,(.L_x_1 - triton_poi_fused_avg_pool3d_1)
        .other          triton_poi_fused_avg_pool3d_1,@"STO_CUDA_ENTRY STV_DEFAULT"
triton_poi_fused_avg_pool3d_1:
.text.triton_poi_fused_avg_pool3d_1:
[----:B------:R-:W0:Y:S02]  /*0000*/  LDC R1, c[0x0][0x28] ;  /* 0x00000a00ff017b82 */ /* 0x000e240000000800 */
[----:B------:R-:W1:Y:S01]  /*0010*/  S2R R0, SR_TID.X ;  /* 0x0000000000007919 */ /* 0x000e620000002100 */
[----:B------:R-:W-:Y:S01]  /*0020*/  ULDC.64 UR4, c[0x0][0x208] ;  /* 0x0000820000047ab9 */ /* 0x000fe20000000a00 */
[----:B------:R-:W2:Y:S01]  /*0030*/  S2R R3, SR_CTAID.X ;  /* 0x0000000000037919 */ /* 0x000ea20000002500 */
[----:B-1----:R-:W-:-:S04]  /*0040*/  LOP3.LUT R0, R0, 0x7f, RZ, 0xc0, !PT ;  /* 0x0000007f00007812 */ /* 0x002fc800078ec0ff */
[----:B--2---:R-:W-:Y:S02]  /*0050*/  LEA R0, R3, R0, 0x7 ;  /* 0x0000000003007211 */ /* 0x004fe400078e38ff */
[----:B------:R-:W-:Y:S02]  /*0060*/  SHF.R.S32.HI R7, RZ, 0x18, R3 ;  /* 0x00000018ff077819 */ /* 0x000fe40000011403 */
[-C--:B------:R-:W-:Y:S01]  /*0070*/  LEA.HI R4, R0, R0.reuse, RZ, 0x1 ;  /* 0x0000000000047211 */ /* 0x080fe200078f08ff */
[----:B------:R-:W1:Y:S01]  /*0080*/  LDC.64 R2, c[0x0][0x210] ;  /* 0x00008400ff027b82 */ /* 0x000e620000000a00 */
[----:B------:R-:W-:Y:S02]  /*0090*/  SGXT R7, R7, 0x1 ;  /* 0x000000010707781a */ /* 0x000fe40000000200 */
[----:B------:R-:W-:Y:S02]  /*00a0*/  SHF.R.S32.HI R5, RZ, 0x1, R4 ;  /* 0x00000001ff057819 */ /* 0x000fe40000011404 */
[----:B------:R-:W-:-:S02]  /*00b0*/  LEA.HI R7, R7, R0, RZ, 0x2 ;  /* 0x0000000007077211 */ /* 0x000fc400078f10ff */
[----:B------:R-:W-:Y:S02]  /*00c0*/  LEA.HI R6, R4, R5, RZ, 0x1 ;  /* 0x0000000504067211 */ /* 0x000fe400078f08ff */
[----:B------:R-:W-:Y:S01]  /*00d0*/  ISETP.GE.AND P0, PT, R0, 0x80, PT ;  /* 0x000000800000780c */ /* 0x000fe20003f06270 */
[----:B------:R-:W-:Y:S01]  /*00e0*/  IMAD.SHL.U32 R7, R7, 0x8, RZ ;  /* 0x0000000807077824 */ /* 0x000fe200078e00ff */
[----:B------:R-:W-:-:S04]  /*00f0*/  LOP3.LUT R6, R6, 0x1ffffffe, RZ, 0xc0, !PT ;  /* 0x1ffffffe06067812 */ /* 0x000fc800078ec0ff */
[----:B------:R-:W-:Y:S02]  /*0100*/  IADD3 R6, R5, -R6, RZ ;  /* 0x8000000605067210 */ /* 0x000fe40007ffe0ff */
[----:B------:R-:W-:Y:S02]  /*0110*/  LOP3.LUT R5, R4, 0x7ffffffe, RZ, 0xc0, !PT ;  /* 0x7ffffffe04057812 */ /* 0x000fe400078ec0ff */
[----:B------:R-:W-:-:S03]  /*0120*/  LOP3.LUT R7, R7, 0xffffffe0, RZ, 0xc0, !PT ;  /* 0xffffffe007077812 */ /* 0x000fc600078ec0ff */
[----:B------:R-:W-:Y:S01]  /*0130*/  IMAD.IADD R5, R0, 0x1, -R5 ;  /* 0x0000000100057824 */ /* 0x000fe200078e0a05 */
[----:B------:R-:W-:-:S05]  /*0140*/  LEA R6, R6, R7, 0x3 ;  /* 0x0000000706067211 */ /* 0x000fca00078e18ff */
[----:B------:R-:W-:Y:S01]  /*0150*/  IMAD R11, R5, 0x2, R6 ;  /* 0x00000002050b7824 */ /* 0x000fe200078e0206 */
[----:B------:R-:W-:-:S03]  /*0160*/  CS2R R4, SRZ ;  /* 0x0000000000047805 */ /* 0x000fc6000001ff00 */
[C-C-:B-1----:R-:W-:Y:S01]  /*0170*/  IMAD.WIDE R8, R11.reuse, 0x4, R2.reuse ;  /* 0x000000040b087825 */ /* 0x142fe200078e0202 */
[----:B------:R-:W-:Y:S02]  /*0180*/  IADD3 R13, R11, 0x1, RZ ;  /* 0x000000010b0d7810 */ /* 0x000fe40007ffe0ff */
[----:B------:R-:W-:Y:S02]  /*0190*/  IADD3 R15, R11, 0x4, RZ ;  /* 0x000000040b0f7810 */ /* 0x000fe40007ffe0ff */
[----:B------:R-:W-:Y:S01]  /*01a0*/  CS2R R6, SRZ ;  /* 0x0000000000067805 */ /* 0x000fe2000001ff00 */
[----:B------:R-:W-:Y:S01]  /*01b0*/  VIADD R17, R11, 0x5 ;  /* 0x000000050b117836 */ /* 0x000fe20000000000 */
[----:B------:R1:W2:Y:S01]  /*01c0*/  @!P0 LDG.E.EL R5, desc[UR4][R8.64] ;  /* 0x0000000408058981 */ /* 0x0002a2000c2e1900 */
[----:B------:R-:W-:Y:S01]  /*01d0*/  IMAD.WIDE R12, R13, 0x4, R2 ;  /* 0x000000040d0c7825 */ /* 0x000fe200078e0202 */
[----:B------:R-:W-:-:S03]  /*01e0*/  IADD3 R19, R11, 0x10, RZ ;  /* 0x000000100b137810 */ /* 0x000fc60007ffe0ff */
[--C-:B------:R-:W-:Y:S01]  /*01f0*/  IMAD.WIDE R14, R15, 0x4, R2.reuse ;  /* 0x000000040f0e7825 */ /* 0x100fe200078e0202 */
[----:B------:R3:W2:Y:S01]  /*0200*/  @!P0 LDG.E.EL R4, desc[UR4][R12.64] ;  /* 0x000000040c048981 */ /* 0x0006a2000c2e1900 */
[----:B------:R-:W-:Y:S02]  /*0210*/  HFMA2.MMA R10, -RZ, RZ, 0, 0 ;  /* 0x00000000ff0a7435 */ /* 0x000fe400000001ff */
[--C-:B------:R-:W-:Y:S01]  /*0220*/  IMAD.WIDE R16, R17, 0x4, R2.reuse ;  /* 0x0000000411107825 */ /* 0x100fe200078e0202 */
[----:B------:R4:W5:Y:S03]  /*0230*/  @!P0 LDG.E.EL R6, desc[UR4][R14.64] ;  /* 0x000000040e068981 */ /* 0x000966000c2e1900 */
[----:B------:R-:W-:Y:S01]  /*0240*/  VIADD R21, R11, 0x11 ;  /* 0x000000110b157836 */ /* 0x000fe20000000000 */
[----:B------:R-:W5:Y:S01]  /*0250*/  @!P0 LDG.E.EL R7, desc[UR4][R16.64] ;  /* 0x0000000410078981 */ /* 0x000f62000c2e1900 */
[----:B------:R-:W-:Y:S01]  /*0260*/  IMAD.WIDE R18, R19, 0x4, R2 ;  /* 0x0000000413127825 */ /* 0x000fe200078e0202 */
[----:B------:R-:W-:-:S03]  /*0270*/  IADD3 R23, R11, 0x14, RZ ;  /* 0x000000140b177810 */ /* 0x000fc60007ffe0ff */
[--C-:B-1----:R-:W-:Y:S01]  /*0280*/  IMAD.WIDE R8, R21, 0x4, R2.reuse ;  /* 0x0000000415087825 */ /* 0x102fe200078e0202 */
[----:B------:R-:W-:Y:S01]  /*0290*/  MOV R20, RZ ;  /* 0x000000ff00147202 */ /* 0x000fe20000000f00 */
[----:B------:R-:W5:Y:S02]  /*02a0*/  @!P0 LDG.E.EL R10, desc[UR4][R18.64] ;  /* 0x00000004120a8981 */ /* 0x000f64000c2e1900 */
[----:B------:R-:W-:Y:S01]  /*02b0*/  VIADD R21, R11, 0x15 ;  /* 0x000000150b157836 */ /* 0x000fe20000000000 */
[----:B------:R-:W-:Y:S01]  /*02c0*/  HFMA2.MMA R11, -RZ, RZ, 0, 0 ;  /* 0x00000000ff0b7435 */ /* 0x000fe200000001ff */
[--C-:B---3--:R-:W-:Y:S01]  /*02d0*/  IMAD.WIDE R12, R23, 0x4, R2.reuse ;  /* 0x00000004170c7825 */ /* 0x108fe200078e0202 */
[----:B------:R-:W3:Y:S03]  /*02e0*/  @!P0 LDG.E.EL R20, desc[UR4][R8.64] ;  /* 0x0000000408148981 */ /* 0x000ee6000c2e1900 */
[----:B----4-:R-:W-:Y:S01]  /*02f0*/  IMAD.WIDE R14, R21, 0x4, R2 ;  /* 0x00000004150e7825 */ /* 0x010fe200078e0202 */
[----:B------:R-:W-:Y:S01]  /*0300*/  MOV R21, RZ ;  /* 0x000000ff00157202 */ /* 0x000fe20000000f00 */
[----:B------:R-:W1:Y:S03]  /*0310*/  LDC.64 R2, c[0x0][0x218] ;  /* 0x00008600ff027b82 */ /* 0x000e660000000a00 */
[----:B------:R-:W4:Y:S04]  /*0320*/  @!P0 LDG.E.EL R11, desc[UR4][R12.64] ;  /* 0x000000040c0b8981 */ /* 0x000f28000c2e1900 */
[----:B------:R-:W4:Y:S01]  /*0330*/  @!P0 LDG.E.EL R21, desc[UR4][R14.64] ;  /* 0x000000040e158981 */ /* 0x000f22000c2e1900 */
[----:B-1----:R-:W-:-:S04]  /*0340*/  IMAD.WIDE R2, R0, 0x4, R2 ;  /* 0x0000000400027825 */ /* 0x002fc800078e0202 */
[----:B--2---:R-:W-:-:S04]  /*0350*/  FADD R5, R4, R5 ;  /* 0x0000000504057221 */ /* 0x004fc80000000000 */
[----:B-----5:R-:W-:-:S04]  /*0360*/  FADD R6, R5, R6 ;  /* 0x0000000605067221 */ /* 0x020fc80000000000 */
[----:B------:R-:W-:-:S04]  /*0370*/  FADD R7, R6, R7 ;  /* 0x0000000706077221 */ /* 0x000fc80000000000 */
[----:B------:R-:W-:-:S04]  /*0380*/  FADD R7, R7, R10 ;  /* 0x0000000a07077221 */ /* 0x000fc80000000000 */
[----:B---3--:R-:W-:-:S04]  /*0390*/  FADD R20, R7, R20 ;  /* 0x0000001407147221 */ /* 0x008fc80000000000 */
[----:B----4-:R-:W-:-:S04]  /*03a0*/  FADD R20, R20, R11 ;  /* 0x0000000b14147221 */ /* 0x010fc80000000000 */
[----:B------:R-:W-:Y:S01]  /*03b0*/  FADD R20, R20, R21 ;  /* 0x0000001514147221 */ /* 0x000fe20000000000 */
[----:B------:R-:W-:Y:S06]  /*03c0*/  @P0 EXIT ;  /* 0x000000000000094d */ /* 0x000fec0003800000 */
[----:B------:R-:W-:-:S05]  /*03d0*/  FMUL R5, R20, 0.125 ;  /* 0x3e00000014057820 */ /* 0x000fca0000400000 */
[----:B------:R-:W-:Y:S01]  /*03e0*/  STG.E desc[UR4][R2.64], R5 ;  /* 0x0000000502007986 */ /* 0x000fe2000c101904 */
[----:B------:R-:W-:Y:S05]  /*03f0*/  EXIT ;  /* 0x000000000000794d */ /* 0x000fea0003800000 */
.L_x_0:
[----:B------:R-:W-:-:S00]  /*0400*/  BRA `(.L_x_0) ;  /* 0xfffffffc00fc7947 */ /* 0x000fc0000383ffff */
[----:B------:R-:W-:-:S00]  /*0410*/  NOP ;  /* 0x0000000000007918 */ /* 0x000fc00000000000 */
        /* <DEDUP_REMOVED lines=14> */
.L_x_1:


//--------------------- .nv.constant0.triton_poi_fused_avg_pool3d_1 --------------------------
	.section	.nv.constant0.triton_poi_fused_avg_pool3d_1,"a",@progbits
	.sectionflags	@""
	.align	4
.nv.constant0.triton_poi_fused_avg_pool3d_1:
	.zero		548
